//
// Generated by NVIDIA NVVM Compiler
//
// Compiler Build ID: CL-36424714
// Cuda compilation tools, release 13.0, V13.0.88
// Based on NVVM 20.0.0
//

.version 9.0
.target sm_100
.address_size 64

	// .globl	_Z8dot_prodPiS_S_m
// _ZZ8dot_prodPiS_S_mE11redux_cache has been demoted

.visible .entry _Z8dot_prodPiS_S_m(
	.param .u64 .ptr .align 1 _Z8dot_prodPiS_S_m_param_0,
	.param .u64 .ptr .align 1 _Z8dot_prodPiS_S_m_param_1,
	.param .u64 .ptr .align 1 _Z8dot_prodPiS_S_m_param_2,
	.param .u64 _Z8dot_prodPiS_S_m_param_3
)
{
	.reg .pred 	%p<12>;
	.reg .b32 	%r<41>;
	.reg .b64 	%rd<20>;
	// demoted variable
	.shared .align 4 .b8 _ZZ8dot_prodPiS_S_mE11redux_cache[512];
	ld.param.u64 	%rd7, [_Z8dot_prodPiS_S_m_param_0];
	ld.param.u64 	%rd8, [_Z8dot_prodPiS_S_m_param_1];
	ld.param.u64 	%rd9, [_Z8dot_prodPiS_S_m_param_2];
	ld.param.u64 	%rd10, [_Z8dot_prodPiS_S_m_param_3];
	mov.u32 	%r1, %tid.x;
	cvt.u64.u32 	%rd11, %r1;
	mov.u32 	%r2, %ctaid.x;
	mov.u32 	%r3, %ntid.x;
	mul.lo.s32 	%r8, %r2, %r3;
	cvt.u64.u32 	%rd12, %r8;
	add.s64 	%rd19, %rd12, %rd11;
	setp.gt.u64 	%p1, %rd19, %rd10;
	@%p1 bra 	$L__BB0_20;
	setp.ge.u64 	%p2, %rd19, %rd10;
	mov.b32 	%r40, 0;
	@%p2 bra 	$L__BB0_4;
	mov.u32 	%r11, %nctaid.x;
	mul.lo.s32 	%r12, %r3, %r11;
	cvt.u64.u32 	%rd2, %r12;
	cvta.to.global.u64 	%rd3, %rd7;
	cvta.to.global.u64 	%rd4, %rd8;
	mov.b32 	%r40, 0;
$L__BB0_3:
	shl.b64 	%rd13, %rd19, 2;
	add.s64 	%rd14, %rd3, %rd13;
	ld.global.u32 	%r13, [%rd14];
	add.s64 	%rd15, %rd4, %rd13;
	ld.global.u32 	%r14, [%rd15];
	mad.lo.s32 	%r40, %r14, %r13, %r40;
	add.s64 	%rd19, %rd19, %rd2;
	setp.lt.u64 	%p3, %rd19, %rd10;
	@%p3 bra 	$L__BB0_3;
$L__BB0_4:
	shl.b32 	%r15, %r1, 2;
	mov.u32 	%r16, _ZZ8dot_prodPiS_S_mE11redux_cache;
	add.s32 	%r7, %r16, %r15;
	st.shared.u32 	[%r7], %r40;
	bar.sync 	0;
	setp.gt.u32 	%p4, %r1, 63;
	@%p4 bra 	$L__BB0_6;
	ld.shared.u32 	%r17, [%r7+256];
	ld.shared.u32 	%r18, [%r7];
	add.s32 	%r19, %r18, %r17;
	st.shared.u32 	[%r7], %r19;
$L__BB0_6:
	bar.sync 	0;
	setp.gt.u32 	%p5, %r1, 31;
	@%p5 bra 	$L__BB0_8;
	ld.shared.u32 	%r20, [%r7+128];
	ld.shared.u32 	%r21, [%r7];
	add.s32 	%r22, %r21, %r20;
	st.shared.u32 	[%r7], %r22;
$L__BB0_8:
	bar.sync 	0;
	setp.gt.u32 	%p6, %r1, 15;
	@%p6 bra 	$L__BB0_10;
	ld.shared.u32 	%r23, [%r7+64];
	ld.shared.u32 	%r24, [%r7];
	add.s32 	%r25, %r24, %r23;
	st.shared.u32 	[%r7], %r25;
$L__BB0_10:
	bar.sync 	0;
	setp.gt.u32 	%p7, %r1, 7;
	@%p7 bra 	$L__BB0_12;
	ld.shared.u32 	%r26, [%r7+32];
	ld.shared.u32 	%r27, [%r7];
	add.s32 	%r28, %r27, %r26;
	st.shared.u32 	[%r7], %r28;
$L__BB0_12:
	bar.sync 	0;
	setp.gt.u32 	%p8, %r1, 3;
	@%p8 bra 	$L__BB0_14;
	ld.shared.u32 	%r29, [%r7+16];
	ld.shared.u32 	%r30, [%r7];
	add.s32 	%r31, %r30, %r29;
	st.shared.u32 	[%r7], %r31;
$L__BB0_14:
	bar.sync 	0;
	setp.gt.u32 	%p9, %r1, 1;
	@%p9 bra 	$L__BB0_16;
	ld.shared.u32 	%r32, [%r7+8];
	ld.shared.u32 	%r33, [%r7];
	add.s32 	%r34, %r33, %r32;
	st.shared.u32 	[%r7], %r34;
$L__BB0_16:
	bar.sync 	0;
	setp.ne.s32 	%p10, %r1, 0;
	@%p10 bra 	$L__BB0_18;
	ld.shared.u32 	%r35, [_ZZ8dot_prodPiS_S_mE11redux_cache+4];
	ld.shared.u32 	%r36, [%r7];
	add.s32 	%r37, %r36, %r35;
	st.shared.u32 	[%r7], %r37;
$L__BB0_18:
	setp.ne.s32 	%p11, %r1, 0;
	bar.sync 	0;
	@%p11 bra 	$L__BB0_20;
	ld.shared.u32 	%r38, [_ZZ8dot_prodPiS_S_mE11redux_cache];
	cvta.to.global.u64 	%rd16, %rd9;
	mul.wide.u32 	%rd17, %r2, 4;
	add.s64 	%rd18, %rd16, %rd17;
	st.global.u32 	[%rd18], %r38;
$L__BB0_20:
	ret;

}


// ===== COMPILED SASS (sm_100) =====

	.target	sm_100

	.elftype	@"ET_EXEC"


//--------------------- .note.nv.tkinfo           --------------------------
	.section	.note.nv.tkinfo,"",@"SHT_NOTE"
	.sectionflags	@"SHF_NOTE_NV_TKINFO"
	.tkinfo
        /*0018*/ 	.word	0x00000002
        /*0030*/ 	.string	""
        /*0030*/ 	.string	"ptxas"
        /*0030*/ 	.string	"Cuda compilation tools, release 13.0, V13.0.88"
        /*0030*/ 	.string	"Build cuda_13.0.r13.0/compiler.36424714_0"
        /*0030*/ 	.string	"-arch sm_100 -m 64 "



//--------------------- .note.nv.cuinfo           --------------------------
	.section	.note.nv.cuinfo,"",@"SHT_NOTE"
	.sectionflags	@"SHF_NOTE_NV_CUINFO"
        /*0018*/ 	.short	0x0002
        /*001a*/ 	.short	0x0064
        /*001c*/ 	.short	0x0082
	.zero		2


//--------------------- .nv.info                  --------------------------
	.section	.nv.info,"",@"SHT_CUDA_INFO"
	.align	4


	//----- nvinfo : EIATTR_REGCOUNT
	.align		4
        /*0000*/ 	.byte	0x04, 0x2f
        /*0002*/ 	.short	(.L_1 - .L_0)
	.align		4
.L_0:
        /*0004*/ 	.word	index@(_Z8dot_prodPiS_S_m)
        /*0008*/ 	.word	0x0000000d


	//----- nvinfo : EIATTR_FRAME_SIZE
	.align		4
.L_1:
        /*000c*/ 	.byte	0x04, 0x11
        /*000e*/ 	.short	(.L_3 - .L_2)
	.align		4
.L_2:
        /*0010*/ 	.word	index@(_Z8dot_prodPiS_S_m)
        /*0014*/ 	.word	0x00000000


	//----- nvinfo : EIATTR_MIN_STACK_SIZE
	.align		4
.L_3:
        /*0018*/ 	.byte	0x04, 0x12
        /*001a*/ 	.short	(.L_5 - .L_4)
	.align		4
.L_4:
        /*001c*/ 	.word	index@(_Z8dot_prodPiS_S_m)
        /*0020*/ 	.word	0x00000000
.L_5:


//--------------------- .nv.compat                --------------------------
	.section	.nv.compat,"",@"SHT_CUDA_COMPAT_INFO"
	.align	4
        /*0000*/ 	.byte	0x02, 0x09, 0x00, 0x00, 0x02, 0x02, 0x01, 0x00, 0x02, 0x05, 0x05, 0x00, 0x03, 0x07, 0x01, 0x01
        /*0010*/ 	.byte	0x02, 0x03, 0x00, 0x00, 0x02, 0x06, 0x01, 0x00, 0x04, 0x0b, 0x08, 0x00, 0x09, 0x00, 0x00, 0x00
        /*0020*/ 	.byte	0x00, 0x00, 0x00, 0x00


//--------------------- .nv.info._Z8dot_prodPiS_S_m --------------------------
	.section	.nv.info._Z8dot_prodPiS_S_m,"",@"SHT_CUDA_INFO"
	.sectionflags	@""
	.align	4


	//----- nvinfo : EIATTR_CUDA_API_VERSION
	.align		4
        /*0000*/ 	.byte	0x04, 0x37
        /*0002*/ 	.short	(.L_7 - .L_6)
.L_6:
        /*0004*/ 	.word	0x00000082


	//----- nvinfo : EIATTR_KPARAM_INFO
	.align		4
.L_7:
        /*0008*/ 	.byte	0x04, 0x17
        /*000a*/ 	.short	(.L_9 - .L_8)
.L_8:
        /*000c*/ 	.word	0x00000000
        /*0010*/ 	.short	0x0003
        /*0012*/ 	.short	0x0018
        /*0014*/ 	.byte	0x00, 0xf0, 0x21, 0x00


	//----- nvinfo : EIATTR_KPARAM_INFO
	.align		4
.L_9:
        /*0018*/ 	.byte	0x04, 0x17
        /*001a*/ 	.short	(.L_11 - .L_10)
.L_10:
        /*001c*/ 	.word	0x00000000
        /*0020*/ 	.short	0x0002
        /*0022*/ 	.short	0x0010
        /*0024*/ 	.byte	0x00, 0xf5, 0x21, 0x00


	//----- nvinfo : EIATTR_KPARAM_INFO
	.align		4
.L_11:
        /*0028*/ 	.byte	0x04, 0x17
        /*002a*/ 	.short	(.L_13 - .L_12)
.L_12:
        /*002c*/ 	.word	0x00000000
        /*0030*/ 	.short	0x0001
        /*0032*/ 	.short	0x0008
        /*0034*/ 	.byte	0x00, 0xf5, 0x21, 0x00


	//----- nvinfo : EIATTR_KPARAM_INFO
	.align		4
.L_13:
        /*0038*/ 	.byte	0x04, 0x17
        /*003a*/ 	.short	(.L_15 - .L_14)
.L_14:
        /*003c*/ 	.word	0x00000000
        /*0040*/ 	.short	0x0000
        /*0042*/ 	.short	0x0000
        /*0044*/ 	.byte	0x00, 0xf5, 0x21, 0x00


	//----- nvinfo : EIATTR_SPARSE_MMA_MASK
	.align		4
.L_15:
        /*0048*/ 	.byte	0x03, 0x50
        /*004a*/ 	.short	0x0000


	//----- nvinfo : EIATTR_MAXREG_COUNT
	.align		4
        /*004c*/ 	.byte	0x03, 0x1b
        /*004e*/ 	.short	0x00ff


	//----- nvinfo : EIATTR_NUM_BARRIERS
	.align		4
        /*0050*/ 	.byte	0x02, 0x4c
        /*0052*/ 	.byte	0x01
	.zero		1


	//----- nvinfo : EIATTR_MERCURY_ISA_VERSION
	.align		4
        /*0054*/ 	.byte	0x03, 0x5f
        /*0056*/ 	.short	0x0101


	//----- nvinfo : EIATTR_VRC_CTA_INIT_COUNT
	.align		4
        /*0058*/ 	.byte	0x02, 0x4a
	.zero		1
	.zero		1


	//----- nvinfo : EIATTR_EXIT_INSTR_OFFSETS
	.align		4
        /*005c*/ 	.byte	0x04, 0x1c
        /*005e*/ 	.short	(.L_17 - .L_16)


	//   ....[0]....
.L_16:
        /*0060*/ 	.word	0x000000a0


	//   ....[1]....
        /*0064*/ 	.word	0x00000540


	//   ....[2]....
        /*0068*/ 	.word	0x00000590


	//----- nvinfo : EIATTR_CRS_STACK_SIZE
	.align		4
.L_17:
        /*006c*/ 	.byte	0x04, 0x1e
        /*006e*/ 	.short	(.L_19 - .L_18)
.L_18:
        /*0070*/ 	.word	0x00000000


	//----- nvinfo : EIATTR_CBANK_PARAM_SIZE
	.align		4
.L_19:
        /*0074*/ 	.byte	0x03, 0x19
        /*0076*/ 	.short	0x0020


	//----- nvinfo : EIATTR_PARAM_CBANK
	.align		4
        /*0078*/ 	.byte	0x04, 0x0a
        /*007a*/ 	.short	(.L_21 - .L_20)
	.align		4
.L_20:
        /*007c*/ 	.word	index@(.nv.constant0._Z8dot_prodPiS_S_m)
        /*0080*/ 	.short	0x0380
        /*0082*/ 	.short	0x0020


	//----- nvinfo : EIATTR_SW_WAR
	.align		4
.L_21:
        /*0084*/ 	.byte	0x04, 0x36
        /*0086*/ 	.short	(.L_23 - .L_22)
.L_22:
        /*0088*/ 	.word	0x00000008
.L_23:


//--------------------- .nv.callgraph             --------------------------
	.section	.nv.callgraph,"",@"SHT_CUDA_CALLGRAPH"
	.align	4
	.sectionentsize	8
	.align		4
        /*0000*/ 	.word	0x00000000
	.align		4
        /*0004*/ 	.word	0xffffffff
	.align		4
        /*0008*/ 	.word	0x00000000
	.align		4
        /*000c*/ 	.word	0xfffffffe
	.align		4
        /*0010*/ 	.word	0x00000000
	.align		4
        /*0014*/ 	.word	0xfffffffd
	.align		4
        /*0018*/ 	.word	0x00000000
	.align		4
        /*001c*/ 	.word	0xfffffffc


//--------------------- .text._Z8dot_prodPiS_S_m  --------------------------
	.section	.text._Z8dot_prodPiS_S_m,"ax",@progbits
	.align	128
        .global         _Z8dot_prodPiS_S_m
        .type           _Z8dot_prodPiS_S_m,@function
        .size           _Z8dot_prodPiS_S_m,(.L_x_4 - _Z8dot_prodPiS_S_m)
        .other          _Z8dot_prodPiS_S_m,@"STO_CUDA_ENTRY STV_DEFAULT"
_Z8dot_prodPiS_S_m:
.text._Z8dot_prodPiS_S_m:
[----:B------:R-:W-:Y:S01]  /*0000*/  LDC R1, c[0x0][0x37c] ;  /* 0x0000df00ff017b82 */ /* 0x000fe20000000800 */
[----:B------:R-:W0:Y:S01]  /*0010*/  S2R R0, SR_CTAID.X ;  /* 0x0000000000007919 */ /* 0x000e220000002500 */
[----:B------:R-:W0:Y:S01]  /*0020*/  LDCU UR6, c[0x0][0x360] ;  /* 0x00006c00ff0677ac */ /* 0x000e220008000800 */
[----:B------:R-:W1:Y:S01]  /*0030*/  S2R R2, SR_TID.X ;  /* 0x0000000000027919 */ /* 0x000e620000002100 */
[----:B------:R-:W2:Y:S01]  /*0040*/  LDCU.64 UR10, c[0x0][0x398] ;  /* 0x00007300ff0a77ac */ /* 0x000ea20008000a00 */
[----:B0-----:R-:W-:-:S05]  /*0050*/  IMAD R9, R0, UR6, RZ ;  /* 0x0000000600097c24 */ /* 0x001fca000f8e02ff */
[----:B-1----:R-:W-:-:S04]  /*0060*/  IADD3 R9, P1, PT, R9, R2, RZ ;  /* 0x0000000209097210 */ /* 0x002fc80007f3e0ff */
[----:B--2---:R-:W-:Y:S01]  /*0070*/  ISETP.GT.U32.AND P0, PT, R9, UR10, PT ;  /* 0x0000000a09007c0c */ /* 0x004fe2000bf04070 */
[----:B------:R-:W-:-:S05]  /*0080*/  IMAD.X R10, RZ, RZ, RZ, P1 ;  /* 0x000000ffff0a7224 */ /* 0x000fca00008e06ff */
[----:B------:R-:W-:-:S13]  /*0090*/  ISETP.GT.U32.AND.EX P0, PT, R10, UR11, PT, P0 ;  /* 0x0000000b0a007c0c */ /* 0x000fda000bf04100 */
[----:B------:R-:W-:Y:S05]  /*00a0*/  @P0 EXIT ;  /* 0x000000000000094d */ /* 0x000fea0003800000 */
[----:B------:R-:W-:Y:S01]  /*00b0*/  ISETP.GE.U32.AND P0, PT, R9, UR10, PT ;  /* 0x0000000a09007c0c */ /* 0x000fe2000bf06070 */
[----:B------:R-:W0:Y:S01]  /*00c0*/  LDCU.64 UR8, c[0x0][0x358] ;  /* 0x00006b00ff0877ac */ /* 0x000e220008000a00 */
[----:B------:R-:W-:Y:S01]  /*00d0*/  BSSY.RECONVERGENT B0, `(.L_x_0) ;  /* 0x0000016000007945 */ /* 0x000fe20003800200 */
[----:B------:R-:W-:Y:S01]  /*00e0*/  IMAD.MOV.U32 R3, RZ, RZ, RZ ;  /* 0x000000ffff037224 */ /* 0x000fe200078e00ff */
[----:B------:R-:W-:Y:S01]  /*00f0*/  ISETP.GE.U32.AND.EX P0, PT, R10, UR11, PT, P0 ;  /* 0x0000000b0a007c0c */ /* 0x000fe2000bf06100 */
[----:B------:R-:W1:-:S12]  /*0100*/  LDCU.128 UR12, c[0x0][0x380] ;  /* 0x00007000ff0c77ac */ /* 0x000e580008000c00 */
[----:B------:R-:W-:Y:S05]  /*0110*/  @P0 BRA `(.L_x_1) ;  /* 0x0000000000440947 */ /* 0x000fea0003800000 */
[----:B------:R-:W2:Y:S01]  /*0120*/  LDC R8, c[0x0][0x370] ;  /* 0x0000dc00ff087b82 */ /* 0x000ea20000000800 */
[----:B------:R-:W-:Y:S02]  /*0130*/  IMAD.MOV.U32 R3, RZ, RZ, RZ ;  /* 0x000000ffff037224 */ /* 0x000fe400078e00ff */
[----:B--2---:R-:W-:-:S07]  /*0140*/  IMAD R8, R8, UR6, RZ ;  /* 0x0000000608087c24 */ /* 0x004fce000f8e02ff */
.L_x_2:
[C---:B------:R-:W-:Y:S01]  /*0150*/  IMAD.SHL.U32 R6, R9.reuse, 0x4, RZ ;  /* 0x0000000409067824 */ /* 0x040fe200078e00ff */
[----:B------:R-:W-:-:S04]  /*0160*/  SHF.L.U64.HI R7, R9, 0x2, R10 ;  /* 0x0000000209077819 */ /* 0x000fc8000001020a */
[C---:B-1----:R-:W-:Y:S02]  /*0170*/  IADD3 R4, P0, PT, R6.reuse, UR12, RZ ;  /* 0x0000000c06047c10 */ /* 0x042fe4000ff1e0ff */
[----:B------:R-:W-:Y:S02]  /*0180*/  IADD3 R6, P1, PT, R6, UR14, RZ ;  /* 0x0000000e06067c10 */ /* 0x000fe4000ff3e0ff */
[C---:B------:R-:W-:Y:S02]  /*0190*/  IADD3.X R5, PT, PT, R7.reuse, UR13, RZ, P0, !PT ;  /* 0x0000000d07057c10 */ /* 0x040fe400087fe4ff */
[----:B------:R-:W-:-:S03]  /*01a0*/  IADD3.X R7, PT, PT, R7, UR15, RZ, P1, !PT ;  /* 0x0000000f07077c10 */ /* 0x000fc60008ffe4ff */
[----:B0-----:R-:W2:Y:S04]  /*01b0*/  LDG.E R4, desc[UR8][R4.64] ;  /* 0x0000000804047981 */ /* 0x001ea8000c1e1900 */
[----:B------:R-:W2:Y:S01]  /*01c0*/  LDG.E R6, desc[UR8][R6.64] ;  /* 0x0000000806067981 */ /* 0x000ea2000c1e1900 */
[----:B------:R-:W-:-:S05]  /*01d0*/  IADD3 R9, P0, PT, R8, R9, RZ ;  /* 0x0000000908097210 */ /* 0x000fca0007f1e0ff */
[----:B------:R-:W-:Y:S01]  /*01e0*/  IMAD.X R10, RZ, RZ, R10, P0 ;  /* 0x000000ffff0a7224 */ /* 0x000fe200000e060a */
[----:B------:R-:W-:-:S04]  /*01f0*/  ISETP.GE.U32.AND P0, PT, R9, UR10, PT ;  /* 0x0000000a09007c0c */ /* 0x000fc8000bf06070 */
[----:B------:R-:W-:Y:S01]  /*0200*/  ISETP.GE.U32.AND.EX P0, PT, R10, UR11, PT, P0 ;  /* 0x0000000b0a007c0c */ /* 0x000fe2000bf06100 */
[----:B--2---:R-:W-:-:S12]  /*0210*/  IMAD R3, R4, R6, R3 ;  /* 0x0000000604037224 */ /* 0x004fd800078e0203 */
[----:B------:R-:W-:Y:S05]  /*0220*/  @!P0 BRA `(.L_x_2) ;  /* 0xfffffffc00c88947 */ /* 0x000fea000383ffff */
.L_x_1:
[----:B01----:R-:W-:Y:S05]  /*0230*/  BSYNC.RECONVERGENT B0 ;  /* 0x0000000000007941 */ /* 0x003fea0003800200 */
.L_x_0:
[----:B------:R-:W0:Y:S01]  /*0240*/  S2UR UR5, SR_CgaCtaId ;  /* 0x00000000000579c3 */ /* 0x000e220000008800 */
[----:B------:R-:W-:Y:S01]  /*0250*/  UMOV UR4, 0x400 ;  /* 0x0000040000047882 */ /* 0x000fe20000000000 */
[C---:B------:R-:W-:Y:S02]  /*0260*/  ISETP.GT.U32.AND P1, PT, R2.reuse, 0x3f, PT ;  /* 0x0000003f0200780c */ /* 0x040fe40003f24070 */
[----:B------:R-:W-:Y:S01]  /*0270*/  ISETP.GT.U32.AND P0, PT, R2, 0x1f, PT ;  /* 0x0000001f0200780c */ /* 0x000fe20003f04070 */
[----:B0-----:R-:W-:-:S06]  /*0280*/  ULEA UR4, UR5, UR4, 0x18 ;  /* 0x0000000405047291 */ /* 0x001fcc000f8ec0ff */
[----:B------:R-:W-:-:S05]  /*0290*/  LEA R4, R2, UR4, 0x2 ;  /* 0x0000000402047c11 */ /* 0x000fca000f8e10ff */
[----:B------:R-:W-:Y:S01]  /*02a0*/  STS [R4], R3 ;  /* 0x0000000304007388 */ /* 0x000fe20000000800 */
[----:B------:R-:W-:Y:S06]  /*02b0*/  BAR.SYNC.DEFER_BLOCKING 0x0 ;  /* 0x0000000000007b1d */ /* 0x000fec0000010000 */
[----:B------:R-:W-:Y:S04]  /*02c0*/  @!P1 LDS R5, [R4+0x100] ;  /* 0x0001000004059984 */ /* 0x000fe80000000800 */
[----:B------:R-:W0:Y:S02]  /*02d0*/  @!P1 LDS R6, [R4] ;  /* 0x0000000004069984 */ /* 0x000e240000000800 */
[----:B0-----:R-:W-:-:S05]  /*02e0*/  @!P1 IMAD.IADD R5, R5, 0x1, R6 ;  /* 0x0000000105059824 */ /* 0x001fca00078e0206 */
[----:B------:R-:W-:Y:S01]  /*02f0*/  @!P1 STS [R4], R5 ;  /* 0x0000000504009388 */ /* 0x000fe20000000800 */
[----:B------:R-:W-:Y:S01]  /*0300*/  BAR.SYNC.DEFER_BLOCKING 0x0 ;  /* 0x0000000000007b1d */ /* 0x000fe20000010000 */
[----:B------:R-:W-:-:S05]  /*0310*/  ISETP.GT.U32.AND P1, PT, R2, 0xf, PT ;  /* 0x0000000f0200780c */ /* 0x000fca0003f24070 */
        /* <DEDUP_REMOVED lines=23> */
[----:B------:R-:W-:-:S05]  /*0490*/  ISETP.NE.AND P1, PT, R2, RZ, PT ;  /* 0x000000ff0200720c */ /* 0x000fca0003f25270 */
[----:B------:R-:W-:Y:S04]  /*04a0*/  @!P0 LDS R3, [R4+0x8] ;  /* 0x0000080004038984 */ /* 0x000fe80000000800 */
[----:B------:R-:W0:Y:S02]  /*04b0*/  @!P0 LDS R6, [R4] ;  /* 0x0000000004068984 */ /* 0x000e240000000800 */
[----:B0-----:R-:W-:-:S05]  /*04c0*/  @!P0 IMAD.IADD R3, R3, 0x1, R6 ;  /* 0x0000000103038824 */ /* 0x001fca00078e0206 */
[----:B------:R-:W-:Y:S01]  /*04d0*/  @!P0 STS [R4], R3 ;  /* 0x0000000304008388 */ /* 0x000fe20000000800 */
[----:B------:R-:W-:Y:S06]  /*04e0*/  BAR.SYNC.DEFER_BLOCKING 0x0 ;  /* 0x0000000000007b1d */ /* 0x000fec0000010000 */
[----:B------:R-:W-:Y:S04]  /*04f0*/  @!P1 LDS R2, [UR4+0x4] ;  /* 0x00000404ff029984 */ /* 0x000fe80008000800 */
[----:B------:R-:W0:Y:S02]  /*0500*/  @!P1 LDS R5, [R4] ;  /* 0x0000000004059984 */ /* 0x000e240000000800 */
[----:B0-----:R-:W-:-:S05]  /*0510*/  @!P1 IMAD.IADD R5, R2, 0x1, R5 ;  /* 0x0000000102059824 */ /* 0x001fca00078e0205 */
[----:B------:R0:W-:Y:S01]  /*0520*/  @!P1 STS [R4], R5 ;  /* 0x0000000504009388 */ /* 0x0001e20000000800 */
[----:B------:R-:W-:Y:S06]  /*0530*/  BAR.SYNC.DEFER_BLOCKING 0x0 ;  /* 0x0000000000007b1d */ /* 0x000fec0000010000 */
[----:B------:R-:W-:Y:S05]  /*0540*/  @P1 EXIT ;  /* 0x000000000000194d */ /* 0x000fea0003800000 */
[----:B0-----:R-:W0:Y:S01]  /*0550*/  LDS R5, [UR4] ;  /* 0x00000004ff057984 */ /* 0x001e220008000800 */
[----:B------:R-:W1:Y:S02]  /*0560*/  LDC.64 R2, c[0x0][0x390] ;  /* 0x0000e400ff027b82 */ /* 0x000e640000000a00 */
[----:B-1----:R-:W-:-:S05]  /*0570*/  IMAD.WIDE.U32 R2, R0, 0x4, R2 ;  /* 0x0000000400027825 */ /* 0x002fca00078e0002 */
[----:B0-----:R-:W-:Y:S01]  /*0580*/  STG.E desc[UR8][R2.64], R5 ;  /* 0x0000000502007986 */ /* 0x001fe2000c101908 */
[----:B------:R-:W-:Y:S05]  /*0590*/  EXIT ;  /* 0x000000000000794d */ /* 0x000fea0003800000 */
.L_x_3:
[----:B------:R-:W-:-:S00]  /*05a0*/  BRA `(.L_x_3) ;  /* 0xfffffffc00fc7947 */ /* 0x000fc0000383ffff */
[----:B------:R-:W-:-:S00]  /*05b0*/  NOP ;  /* 0x0000000000007918 */ /* 0x000fc00000000000 */
        /* <DEDUP_REMOVED lines=12> */
.L_x_4:


//--------------------- .nv.shared._Z8dot_prodPiS_S_m --------------------------
	.section	.nv.shared._Z8dot_prodPiS_S_m,"aw",@nobits
	.sectionflags	@""
	.align	4
.nv.shared._Z8dot_prodPiS_S_m:
	.zero		1536


//--------------------- .nv.shared.reserved.0     --------------------------
	.section	.nv.shared.reserved.0,"aw",@nobits
	.weak		__nv_reservedSMEM_offset_0_alias
	.size		__nv_reservedSMEM_offset_0_alias, 0, 64
	.other		__nv_reservedSMEM_offset_0_alias,@"STO_CUDA_RESERVED_SHARED STV_DEFAULT"
__nv_reservedSMEM_offset_0_alias:
	.zero		0
	.zero		64


//--------------------- .nv.constant0._Z8dot_prodPiS_S_m --------------------------
	.section	.nv.constant0._Z8dot_prodPiS_S_m,"a",@progbits
	.sectionflags	@""
	.align	4
.nv.constant0._Z8dot_prodPiS_S_m:
	.zero		928


//--------------------- SYMBOLS --------------------------

	.type		.nv.reservedSmem.offset0,@object
	.size		.nv.reservedSmem.offset0,0x4
	.type		.nv.reservedSmem.cap,@object
	.size		.nv.reservedSmem.cap,0x4
